//
// Generated by NVIDIA NVVM Compiler
//
// Compiler Build ID: CL-36424714
// Cuda compilation tools, release 13.0, V13.0.88
// Based on NVVM 20.0.0
//

.version 9.0
.target sm_100
.address_size 64

	// .globl	_Z7prodMulPKfS0_Pfi
.extern .func  (.param .b32 func_retval0) vprintf
(
	.param .b64 vprintf_param_0,
	.param .b64 vprintf_param_1
)
;
.global .align 1 .b8 $str[16] = {84, 105, 109, 101, 32, 115, 112, 101, 110, 116, 58, 32, 37, 100, 10};

.visible .entry _Z7prodMulPKfS0_Pfi(
	.param .u64 .ptr .align 1 _Z7prodMulPKfS0_Pfi_param_0,
	.param .u64 .ptr .align 1 _Z7prodMulPKfS0_Pfi_param_1,
	.param .u64 .ptr .align 1 _Z7prodMulPKfS0_Pfi_param_2,
	.param .u32 _Z7prodMulPKfS0_Pfi_param_3
)
{
	.local .align 8 .b8 	__local_depot0[8];
	.reg .b64 	%SP;
	.reg .b64 	%SPL;
	.reg .pred 	%p<13>;
	.reg .b32 	%r<86>;
	.reg .b32 	%f<67>;
	.reg .b64 	%rd<55>;

	mov.u64 	%SPL, __local_depot0;
	cvta.local.u64 	%SP, %SPL;
	ld.param.u64 	%rd6, [_Z7prodMulPKfS0_Pfi_param_0];
	ld.param.u64 	%rd7, [_Z7prodMulPKfS0_Pfi_param_1];
	ld.param.u32 	%r49, [_Z7prodMulPKfS0_Pfi_param_3];
	cvta.to.global.u64 	%rd1, %rd7;
	cvta.to.global.u64 	%rd2, %rd6;
	mov.u32 	%r50, %ntid.x;
	mov.u32 	%r51, %ctaid.x;
	mov.u32 	%r52, %tid.x;
	mad.lo.s32 	%r1, %r50, %r51, %r52;
	// begin inline asm
	mov.u64 	%rd5, %clock64;
	// end inline asm
	cvt.u32.u64 	%r2, %rd5;
	setp.ge.s32 	%p1, %r1, %r49;
	setp.lt.s32 	%p2, %r49, 1;
	or.pred  	%p3, %p1, %p2;
	@%p3 bra 	$L__BB0_14;
	mul.lo.s32 	%r3, %r49, %r1;
	add.s32 	%r4, %r49, -1;
	and.b32  	%r5, %r49, 7;
	and.b32  	%r6, %r49, 3;
	and.b32  	%r7, %r49, 2147483640;
	and.b32  	%r8, %r49, 1;
	neg.s32 	%r9, %r7;
	shl.b32 	%r10, %r49, 3;
	shl.b32 	%r11, %r49, 1;
	mul.lo.s32 	%r12, %r49, 3;
	mul.lo.s32 	%r13, %r49, 6;
	mul.lo.s32 	%r14, %r49, 7;
	mov.b32 	%r72, 0;
$L__BB0_2:
	setp.lt.u32 	%p4, %r4, 7;
	mov.f32 	%f66, 0f00000000;
	mov.b32 	%r84, 0;
	@%p4 bra 	$L__BB0_5;
	add.s32 	%r81, %r49, %r72;
	add.s32 	%r80, %r11, %r72;
	add.s32 	%r79, %r12, %r72;
	shl.b32 	%r55, %r49, 2;
	add.s32 	%r78, %r55, %r72;
	mad.lo.s32 	%r77, %r49, 5, %r72;
	add.s32 	%r76, %r13, %r72;
	add.s32 	%r75, %r14, %r72;
	mov.f32 	%f66, 0f00000000;
	mov.u32 	%r73, %r3;
	mov.u32 	%r74, %r72;
	mov.u32 	%r82, %r9;
$L__BB0_4:
	.pragma "nounroll";
	mul.wide.s32 	%rd8, %r73, 4;
	add.s64 	%rd9, %rd2, %rd8;
	ld.global.f32 	%f16, [%rd9];
	mul.wide.u32 	%rd10, %r74, 4;
	add.s64 	%rd11, %rd1, %rd10;
	ld.global.f32 	%f17, [%rd11];
	fma.rn.f32 	%f18, %f16, %f17, %f66;
	ld.global.f32 	%f19, [%rd9+4];
	mul.wide.u32 	%rd12, %r81, 4;
	add.s64 	%rd13, %rd1, %rd12;
	ld.global.f32 	%f20, [%rd13];
	fma.rn.f32 	%f21, %f19, %f20, %f18;
	ld.global.f32 	%f22, [%rd9+8];
	mul.wide.u32 	%rd14, %r80, 4;
	add.s64 	%rd15, %rd1, %rd14;
	ld.global.f32 	%f23, [%rd15];
	fma.rn.f32 	%f24, %f22, %f23, %f21;
	ld.global.f32 	%f25, [%rd9+12];
	mul.wide.u32 	%rd16, %r79, 4;
	add.s64 	%rd17, %rd1, %rd16;
	ld.global.f32 	%f26, [%rd17];
	fma.rn.f32 	%f27, %f25, %f26, %f24;
	ld.global.f32 	%f28, [%rd9+16];
	mul.wide.u32 	%rd18, %r78, 4;
	add.s64 	%rd19, %rd1, %rd18;
	ld.global.f32 	%f29, [%rd19];
	fma.rn.f32 	%f30, %f28, %f29, %f27;
	ld.global.f32 	%f31, [%rd9+20];
	mul.wide.u32 	%rd20, %r77, 4;
	add.s64 	%rd21, %rd1, %rd20;
	ld.global.f32 	%f32, [%rd21];
	fma.rn.f32 	%f33, %f31, %f32, %f30;
	ld.global.f32 	%f34, [%rd9+24];
	mul.wide.u32 	%rd22, %r76, 4;
	add.s64 	%rd23, %rd1, %rd22;
	ld.global.f32 	%f35, [%rd23];
	fma.rn.f32 	%f36, %f34, %f35, %f33;
	ld.global.f32 	%f37, [%rd9+28];
	mul.wide.u32 	%rd24, %r75, 4;
	add.s64 	%rd25, %rd1, %rd24;
	ld.global.f32 	%f38, [%rd25];
	fma.rn.f32 	%f66, %f37, %f38, %f36;
	add.s32 	%r82, %r82, 8;
	add.s32 	%r81, %r81, %r10;
	add.s32 	%r80, %r80, %r10;
	add.s32 	%r79, %r79, %r10;
	add.s32 	%r78, %r78, %r10;
	add.s32 	%r77, %r77, %r10;
	add.s32 	%r76, %r76, %r10;
	add.s32 	%r75, %r75, %r10;
	add.s32 	%r74, %r74, %r10;
	add.s32 	%r73, %r73, 8;
	setp.ne.s32 	%p5, %r82, 0;
	mov.u32 	%r84, %r7;
	@%p5 bra 	$L__BB0_4;
$L__BB0_5:
	setp.eq.s32 	%p6, %r5, 0;
	@%p6 bra 	$L__BB0_13;
	add.s32 	%r56, %r5, -1;
	setp.lt.u32 	%p7, %r56, 3;
	@%p7 bra 	$L__BB0_8;
	add.s32 	%r57, %r84, %r3;
	mul.wide.s32 	%rd26, %r57, 4;
	add.s64 	%rd27, %rd2, %rd26;
	ld.global.f32 	%f40, [%rd27];
	mad.lo.s32 	%r58, %r84, %r49, %r72;
	mul.wide.u32 	%rd28, %r58, 4;
	add.s64 	%rd29, %rd1, %rd28;
	ld.global.f32 	%f41, [%rd29];
	fma.rn.f32 	%f42, %f40, %f41, %f66;
	ld.global.f32 	%f43, [%rd27+4];
	add.s32 	%r59, %r58, %r49;
	mul.wide.u32 	%rd30, %r59, 4;
	add.s64 	%rd31, %rd1, %rd30;
	ld.global.f32 	%f44, [%rd31];
	fma.rn.f32 	%f45, %f43, %f44, %f42;
	ld.global.f32 	%f46, [%rd27+8];
	add.s32 	%r60, %r59, %r49;
	mul.wide.u32 	%rd32, %r60, 4;
	add.s64 	%rd33, %rd1, %rd32;
	ld.global.f32 	%f47, [%rd33];
	fma.rn.f32 	%f48, %f46, %f47, %f45;
	ld.global.f32 	%f49, [%rd27+12];
	add.s32 	%r61, %r60, %r49;
	mul.wide.u32 	%rd34, %r61, 4;
	add.s64 	%rd35, %rd1, %rd34;
	ld.global.f32 	%f50, [%rd35];
	fma.rn.f32 	%f66, %f49, %f50, %f48;
	add.s32 	%r84, %r84, 4;
$L__BB0_8:
	setp.eq.s32 	%p8, %r6, 0;
	@%p8 bra 	$L__BB0_13;
	setp.eq.s32 	%p9, %r6, 1;
	@%p9 bra 	$L__BB0_11;
	add.s32 	%r62, %r84, %r3;
	mul.wide.s32 	%rd36, %r62, 4;
	add.s64 	%rd37, %rd2, %rd36;
	ld.global.f32 	%f52, [%rd37];
	mad.lo.s32 	%r63, %r84, %r49, %r72;
	mul.wide.u32 	%rd38, %r63, 4;
	add.s64 	%rd39, %rd1, %rd38;
	ld.global.f32 	%f53, [%rd39];
	fma.rn.f32 	%f54, %f52, %f53, %f66;
	ld.global.f32 	%f55, [%rd37+4];
	add.s32 	%r64, %r63, %r49;
	mul.wide.u32 	%rd40, %r64, 4;
	add.s64 	%rd41, %rd1, %rd40;
	ld.global.f32 	%f56, [%rd41];
	fma.rn.f32 	%f66, %f55, %f56, %f54;
	add.s32 	%r84, %r84, 2;
$L__BB0_11:
	setp.eq.s32 	%p10, %r8, 0;
	@%p10 bra 	$L__BB0_13;
	add.s32 	%r65, %r84, %r3;
	mul.wide.s32 	%rd42, %r65, 4;
	add.s64 	%rd43, %rd2, %rd42;
	ld.global.f32 	%f57, [%rd43];
	mad.lo.s32 	%r66, %r84, %r49, %r72;
	mul.wide.u32 	%rd44, %r66, 4;
	add.s64 	%rd45, %rd1, %rd44;
	ld.global.f32 	%f58, [%rd45];
	fma.rn.f32 	%f66, %f57, %f58, %f66;
$L__BB0_13:
	ld.param.u64 	%rd54, [_Z7prodMulPKfS0_Pfi_param_2];
	add.s32 	%r67, %r72, %r3;
	cvta.to.global.u64 	%rd46, %rd54;
	mul.wide.s32 	%rd47, %r67, 4;
	add.s64 	%rd48, %rd46, %rd47;
	st.global.f32 	[%rd48], %f66;
	add.s32 	%r72, %r72, 1;
	setp.ne.s32 	%p11, %r72, %r49;
	@%p11 bra 	$L__BB0_2;
$L__BB0_14:
	// begin inline asm
	mov.u64 	%rd49, %clock64;
	// end inline asm
	setp.ne.s32 	%p12, %r1, 0;
	@%p12 bra 	$L__BB0_16;
	cvt.u32.u64 	%r68, %rd49;
	sub.s32 	%r69, %r68, %r2;
	add.u64 	%rd50, %SP, 0;
	add.u64 	%rd51, %SPL, 0;
	st.local.u32 	[%rd51], %r69;
	mov.u64 	%rd52, $str;
	cvta.global.u64 	%rd53, %rd52;
	{ // callseq 0, 0
	.param .b64 param0;
	st.param.b64 	[param0], %rd53;
	.param .b64 param1;
	st.param.b64 	[param1], %rd50;
	.param .b32 retval0;
	call.uni (retval0), 
	vprintf, 
	(
	param0, 
	param1
	);
	ld.param.b32 	%r70, [retval0];
	} // callseq 0
$L__BB0_16:
	ret;

}


// ===== COMPILED SASS (sm_100) =====

	.target	sm_100

	.elftype	@"ET_EXEC"


//--------------------- .note.nv.tkinfo           --------------------------
	.section	.note.nv.tkinfo,"",@"SHT_NOTE"
	.sectionflags	@"SHF_NOTE_NV_TKINFO"
	.tkinfo
        /*0018*/ 	.word	0x00000002
        /*0030*/ 	.string	""
        /*0030*/ 	.string	"ptxas"
        /*0030*/ 	.string	"Cuda compilation tools, release 13.0, V13.0.88"
        /*0030*/ 	.string	"Build cuda_13.0.r13.0/compiler.36424714_0"
        /*0030*/ 	.string	"-arch sm_100 -m 64 "



//--------------------- .note.nv.cuinfo           --------------------------
	.section	.note.nv.cuinfo,"",@"SHT_NOTE"
	.sectionflags	@"SHF_NOTE_NV_CUINFO"
        /*0018*/ 	.short	0x0002
        /*001a*/ 	.short	0x0064
        /*001c*/ 	.short	0x0082
	.zero		2


//--------------------- .nv.info                  --------------------------
	.section	.nv.info,"",@"SHT_CUDA_INFO"
	.align	4


	//----- nvinfo : EIATTR_REGCOUNT
	.align		4
        /*0000*/ 	.byte	0x04, 0x2f
        /*0002*/ 	.short	(.L_2 - .L_1)
	.align		4
.L_1:
        /*0004*/ 	.word	index@(_Z7prodMulPKfS0_Pfi)
        /*0008*/ 	.word	0x00000020


	//----- nvinfo : EIATTR_FRAME_SIZE
	.align		4
.L_2:
        /*000c*/ 	.byte	0x04, 0x11
        /*000e*/ 	.short	(.L_4 - .L_3)
	.align		4
.L_3:
        /*0010*/ 	.word	index@(_Z7prodMulPKfS0_Pfi)
        /*0014*/ 	.word	0x00000008


	//----- nvinfo : EIATTR_MIN_STACK_SIZE
	.align		4
.L_4:
        /*0018*/ 	.byte	0x04, 0x12
        /*001a*/ 	.short	(.L_6 - .L_5)
	.align		4
.L_5:
        /*001c*/ 	.word	index@(_Z7prodMulPKfS0_Pfi)
        /*0020*/ 	.word	0x00000008
.L_6:


//--------------------- .nv.compat                --------------------------
	.section	.nv.compat,"",@"SHT_CUDA_COMPAT_INFO"
	.align	4
        /*0000*/ 	.byte	0x02, 0x09, 0x00, 0x00, 0x02, 0x02, 0x01, 0x00, 0x02, 0x05, 0x05, 0x00, 0x03, 0x07, 0x01, 0x01
        /*0010*/ 	.byte	0x02, 0x03, 0x00, 0x00, 0x02, 0x06, 0x01, 0x00, 0x04, 0x0b, 0x08, 0x00, 0x09, 0x00, 0x00, 0x00
        /*0020*/ 	.byte	0x00, 0x00, 0x00, 0x00


//--------------------- .nv.info._Z7prodMulPKfS0_Pfi --------------------------
	.section	.nv.info._Z7prodMulPKfS0_Pfi,"",@"SHT_CUDA_INFO"
	.sectionflags	@""
	.align	4


	//----- nvinfo : EIATTR_CUDA_API_VERSION
	.align		4
        /*0000*/ 	.byte	0x04, 0x37
        /*0002*/ 	.short	(.L_8 - .L_7)
.L_7:
        /*0004*/ 	.word	0x00000082


	//----- nvinfo : EIATTR_KPARAM_INFO
	.align		4
.L_8:
        /*0008*/ 	.byte	0x04, 0x17
        /*000a*/ 	.short	(.L_10 - .L_9)
.L_9:
        /*000c*/ 	.word	0x00000000
        /*0010*/ 	.short	0x0003
        /*0012*/ 	.short	0x0018
        /*0014*/ 	.byte	0x00, 0xf0, 0x11, 0x00


	//----- nvinfo : EIATTR_KPARAM_INFO
	.align		4
.L_10:
        /*0018*/ 	.byte	0x04, 0x17
        /*001a*/ 	.short	(.L_12 - .L_11)
.L_11:
        /*001c*/ 	.word	0x00000000
        /*0020*/ 	.short	0x0002
        /*0022*/ 	.short	0x0010
        /*0024*/ 	.byte	0x00, 0xf5, 0x21, 0x00


	//----- nvinfo : EIATTR_KPARAM_INFO
	.align		4
.L_12:
        /*0028*/ 	.byte	0x04, 0x17
        /*002a*/ 	.short	(.L_14 - .L_13)
.L_13:
        /*002c*/ 	.word	0x00000000
        /*0030*/ 	.short	0x0001
        /*0032*/ 	.short	0x0008
        /*0034*/ 	.byte	0x00, 0xf5, 0x21, 0x00


	//----- nvinfo : EIATTR_KPARAM_INFO
	.align		4
.L_14:
        /*0038*/ 	.byte	0x04, 0x17
        /*003a*/ 	.short	(.L_16 - .L_15)
.L_15:
        /*003c*/ 	.word	0x00000000
        /*0040*/ 	.short	0x0000
        /*0042*/ 	.short	0x0000
        /*0044*/ 	.byte	0x00, 0xf5, 0x21, 0x00


	//----- nvinfo : EIATTR_SPARSE_MMA_MASK
	.align		4
.L_16:
        /*0048*/ 	.byte	0x03, 0x50
        /*004a*/ 	.short	0x0000


	//----- nvinfo : EIATTR_MAXREG_COUNT
	.align		4
        /*004c*/ 	.byte	0x03, 0x1b
        /*004e*/ 	.short	0x00ff


	//----- nvinfo : EIATTR_EXTERNS
	.align		4
        /*0050*/ 	.byte	0x04, 0x0f
        /*0052*/ 	.short	(.L_18 - .L_17)


	//   ....[0]....
	.align		4
.L_17:
        /*0054*/ 	.word	index@(vprintf)


	//----- nvinfo : EIATTR_MERCURY_ISA_VERSION
	.align		4
.L_18:
        /*0058*/ 	.byte	0x03, 0x5f
        /*005a*/ 	.short	0x0101


	//----- nvinfo : EIATTR_VRC_CTA_INIT_COUNT
	.align		4
        /*005c*/ 	.byte	0x02, 0x4a
	.zero		1
	.zero		1


	//----- nvinfo : EIATTR_SYSCALL_OFFSETS
	.align		4
        /*0060*/ 	.byte	0x04, 0x46
        /*0062*/ 	.short	(.L_20 - .L_19)


	//   ....[0]....
.L_19:
        /*0064*/ 	.word	0x00000a80


	//----- nvinfo : EIATTR_EXIT_INSTR_OFFSETS
	.align		4
.L_20:
        /*0068*/ 	.byte	0x04, 0x1c
        /*006a*/ 	.short	(.L_22 - .L_21)


	//   ....[0]....
.L_21:
        /*006c*/ 	.word	0x000009f0


	//   ....[1]....
        /*0070*/ 	.word	0x00000a90


	//----- nvinfo : EIATTR_CRS_STACK_SIZE
	.align		4
.L_22:
        /*0074*/ 	.byte	0x04, 0x1e
        /*0076*/ 	.short	(.L_24 - .L_23)
.L_23:
        /*0078*/ 	.word	0x00000000


	//----- nvinfo : EIATTR_CBANK_PARAM_SIZE
	.align		4
.L_24:
        /*007c*/ 	.byte	0x03, 0x19
        /*007e*/ 	.short	0x001c


	//----- nvinfo : EIATTR_PARAM_CBANK
	.align		4
        /*0080*/ 	.byte	0x04, 0x0a
        /*0082*/ 	.short	(.L_26 - .L_25)
	.align		4
.L_25:
        /*0084*/ 	.word	index@(.nv.constant0._Z7prodMulPKfS0_Pfi)
        /*0088*/ 	.short	0x0380
        /*008a*/ 	.short	0x001c


	//----- nvinfo : EIATTR_SW_WAR
	.align		4
.L_26:
        /*008c*/ 	.byte	0x04, 0x36
        /*008e*/ 	.short	(.L_28 - .L_27)
.L_27:
        /*0090*/ 	.word	0x00000008
.L_28:


//--------------------- .nv.callgraph             --------------------------
	.section	.nv.callgraph,"",@"SHT_CUDA_CALLGRAPH"
	.align	4
	.sectionentsize	8
	.align		4
        /*0000*/ 	.word	0x00000000
	.align		4
        /*0004*/ 	.word	0xffffffff
	.align		4
        /*0008*/ 	.word	index@(_Z7prodMulPKfS0_Pfi)
	.align		4
        /*000c*/ 	.word	index@(vprintf)
	.align		4
        /*0010*/ 	.word	0x00000000
	.align		4
        /*0014*/ 	.word	0xfffffffe
	.align		4
        /*0018*/ 	.word	0x00000000
	.align		4
        /*001c*/ 	.word	0xfffffffd
	.align		4
        /*0020*/ 	.word	0x00000000
	.align		4
        /*0024*/ 	.word	0xfffffffc


//--------------------- .nv.constant4             --------------------------
	.section	.nv.constant4,"a",@progbits
	.align	8
	.align		8
.nv.constant4:
        /*0000*/ 	.dword	vprintf
	.align		8
        /*0008*/ 	.dword	$str


//--------------------- .text._Z7prodMulPKfS0_Pfi --------------------------
	.section	.text._Z7prodMulPKfS0_Pfi,"ax",@progbits
	.align	128
        .global         _Z7prodMulPKfS0_Pfi
        .type           _Z7prodMulPKfS0_Pfi,@function
        .size           _Z7prodMulPKfS0_Pfi,(.L_x_9 - _Z7prodMulPKfS0_Pfi)
        .other          _Z7prodMulPKfS0_Pfi,@"STO_CUDA_ENTRY STV_DEFAULT"
_Z7prodMulPKfS0_Pfi:
.text._Z7prodMulPKfS0_Pfi:
[----:B------:R-:W0:Y:S01]  /*0000*/  LDC R1, c[0x0][0x37c] ;  /* 0x0000df00ff017b82 */ /* 0x000e220000000800 */
[----:B------:R-:W1:Y:S01]  /*0010*/  S2R R0, SR_CTAID.X ;  /* 0x0000000000007919 */ /* 0x000e620000002500 */
[----:B------:R-:W2:Y:S01]  /*0020*/  LDCU UR4, c[0x0][0x2f8] ;  /* 0x00005f00ff0477ac */ /* 0x000ea20008000800 */
[----:B0-----:R-:W-:Y:S01]  /*0030*/  IADD3 R1, PT, PT, R1, -0x8, RZ ;  /* 0xfffffff801017810 */ /* 0x001fe20007ffe0ff */
[----:B------:R-:W1:Y:S01]  /*0040*/  S2R R3, SR_TID.X ;  /* 0x0000000000037919 */ /* 0x000e620000002100 */
[----:B------:R-:W0:Y:S01]  /*0050*/  LDCU UR5, c[0x0][0x2fc] ;  /* 0x00005f80ff0577ac */ /* 0x000e220008000800 */
[----:B------:R-:W1:Y:S01]  /*0060*/  LDCU UR6, c[0x0][0x360] ;  /* 0x00006c00ff0677ac */ /* 0x000e620008000800 */
[----:B--2---:R-:W-:-:S04]  /*0070*/  IADD3 R6, P0, PT, R1, UR4, RZ ;  /* 0x0000000401067c10 */ /* 0x004fc8000ff1e0ff */
[----:B0-----:R-:W-:Y:S01]  /*0080*/  IADD3.X R7, PT, PT, RZ, UR5, RZ, P0, !PT ;  /* 0x00000005ff077c10 */ /* 0x001fe200087fe4ff */
[----:B-1----:R-:W-:Y:S01]  /*0090*/  IMAD R0, R0, UR6, R3 ;  /* 0x0000000600007c24 */ /* 0x002fe2000f8e0203 */
[----:B------:R-:W0:Y:S08]  /*00a0*/  S2UR UR5, SR_CLOCKLO ;  /* 0x00000000000579c3 */ /* 0x000e300000005000 */
[----:B------:R-:W1:Y:S01]  /*00b0*/  LDC R5, c[0x0][0x398] ;  /* 0x0000e600ff057b82 */ /* 0x000e620000000800 */
[----:B------:R-:W-:Y:S01]  /*00c0*/  BSSY.RECONVERGENT B0, `(.L_x_0) ;  /* 0x0000090000007945 */ /* 0x000fe20003800200 */
[----:B-1----:R-:W-:-:S04]  /*00d0*/  ISETP.GE.AND P0, PT, R5, 0x1, PT ;  /* 0x000000010500780c */ /* 0x002fc80003f06270 */
[----:B------:R-:W-:-:S13]  /*00e0*/  ISETP.GE.OR P0, PT, R0, R5, !P0 ;  /* 0x000000050000720c */ /* 0x000fda0004706670 */
[----:B0-----:R-:W-:Y:S05]  /*00f0*/  @P0 BRA `(.L_x_1) ;  /* 0x0000000800300947 */ /* 0x001fea0003800000 */
[C---:B------:R-:W-:Y:S01]  /*0100*/  IADD3 R2, PT, PT, R5.reuse, -0x1, RZ ;  /* 0xffffffff05027810 */ /* 0x040fe20007ffe0ff */
[----:B------:R-:W0:Y:S01]  /*0110*/  LDCU.64 UR6, c[0x0][0x358] ;  /* 0x00006b00ff0677ac */ /* 0x000e220008000a00 */
[C---:B------:R-:W-:Y:S02]  /*0120*/  LOP3.LUT R3, R5.reuse, 0x3, RZ, 0xc0, !PT ;  /* 0x0000000305037812 */ /* 0x040fe400078ec0ff */
[----:B------:R-:W-:Y:S01]  /*0130*/  ISETP.GE.U32.AND P0, PT, R2, 0x7, PT ;  /* 0x000000070200780c */ /* 0x000fe20003f06070 */
[----:B------:R-:W-:Y:S01]  /*0140*/  IMAD R2, R0, R5, RZ ;  /* 0x0000000500027224 */ /* 0x000fe200078e02ff */
[----:B------:R-:W-:Y:S01]  /*0150*/  LOP3.LUT R4, R5, 0x7ffffff8, RZ, 0xc0, !PT ;  /* 0x7ffffff805047812 */ /* 0x000fe200078ec0ff */
[----:B------:R-:W-:-:S10]  /*0160*/  HFMA2 R5, -RZ, RZ, 0, 0 ;  /* 0x00000000ff057431 */ /* 0x000fd400000001ff */
.L_x_6:
[----:B-1----:R-:W-:Y:S02]  /*0170*/  MOV R28, RZ ;  /* 0x000000ff001c7202 */ /* 0x002fe40000000f00 */
[----:B------:R-:W-:Y:S01]  /*0180*/  MOV R16, RZ ;  /* 0x000000ff00107202 */ /* 0x000fe20000000f00 */
[----:B------:R-:W-:Y:S06]  /*0190*/  @!P0 BRA `(.L_x_2) ;  /* 0x0000000000f08947 */ /* 0x000fec0003800000 */
[----:B------:R-:W1:Y:S01]  /*01a0*/  LDC R10, c[0x0][0x398] ;  /* 0x0000e600ff0a7b82 */ /* 0x000e620000000800 */
[----:B------:R-:W-:Y:S01]  /*01b0*/  IADD3 R26, PT, PT, -R4, RZ, RZ ;  /* 0x000000ff041a7210 */ /* 0x000fe20007ffe1ff */
[----:B------:R-:W-:Y:S01]  /*01c0*/  IMAD.MOV.U32 R11, RZ, RZ, R2 ;  /* 0x000000ffff0b7224 */ /* 0x000fe200078e0002 */
[----:B------:R-:W-:Y:S02]  /*01d0*/  MOV R28, RZ ;  /* 0x000000ff001c7202 */ /* 0x000fe40000000f00 */
[-C--:B------:R-:W-:Y:S02]  /*01e0*/  MOV R9, R5.reuse ;  /* 0x0000000500097202 */ /* 0x080fe40000000f00 */
[----:B-1----:R-:W-:Y:S01]  /*01f0*/  IADD3 R23, PT, PT, R5, R10, RZ ;  /* 0x0000000a05177210 */ /* 0x002fe20007ffe0ff */
[C-C-:B------:R-:W-:Y:S01]  /*0200*/  IMAD R25, R10.reuse, 0x3, R5.reuse ;  /* 0x000000030a197824 */ /* 0x140fe200078e0205 */
[CC--:B------:R-:W-:Y:S01]  /*0210*/  LEA R8, R10.reuse, R5.reuse, 0x1 ;  /* 0x000000050a087211 */ /* 0x0c0fe200078e08ff */
[C-C-:B------:R-:W-:Y:S01]  /*0220*/  IMAD R29, R10.reuse, 0x5, R5.reuse ;  /* 0x000000050a1d7824 */ /* 0x140fe200078e0205 */
[C---:B------:R-:W-:Y:S01]  /*0230*/  LEA R27, R10.reuse, R5, 0x2 ;  /* 0x000000050a1b7211 */ /* 0x040fe200078e10ff */
[----:B------:R-:W-:-:S02]  /*0240*/  IMAD R22, R10, 0x6, R5 ;  /* 0x000000060a167824 */ /* 0x000fc400078e0205 */
[----:B------:R-:W-:-:S07]  /*0250*/  IMAD R24, R10, 0x7, R5 ;  /* 0x000000070a187824 */ /* 0x000fce00078e0205 */
.L_x_3:
[----:B------:R-:W1:Y:S08]  /*0260*/  LDC.64 R12, c[0x0][0x388] ;  /* 0x0000e200ff0c7b82 */ /* 0x000e700000000a00 */
[----:B------:R-:W2:Y:S01]  /*0270*/  LDC.64 R14, c[0x0][0x380] ;  /* 0x0000e000ff0e7b82 */ /* 0x000ea20000000a00 */
[----:B-1----:R-:W-:-:S06]  /*0280*/  IMAD.WIDE.U32 R16, R9, 0x4, R12 ;  /* 0x0000000409107825 */ /* 0x002fcc00078e000c */
[----:B0-----:R-:W3:Y:S01]  /*0290*/  LDG.E R17, desc[UR6][R16.64] ;  /* 0x0000000610117981 */ /* 0x001ee2000c1e1900 */
[----:B------:R-:W-:-:S04]  /*02a0*/  IMAD.WIDE.U32 R18, R23, 0x4, R12 ;  /* 0x0000000417127825 */ /* 0x000fc800078e000c */
[----:B--2---:R-:W-:Y:S02]  /*02b0*/  IMAD.WIDE R14, R11, 0x4, R14 ;  /* 0x000000040b0e7825 */ /* 0x004fe400078e020e */
[----:B------:R-:W2:Y:S04]  /*02c0*/  LDG.E R19, desc[UR6][R18.64] ;  /* 0x0000000612137981 */ /* 0x000ea8000c1e1900 */
[----:B------:R-:W3:Y:S04]  /*02d0*/  LDG.E R21, desc[UR6][R14.64] ;  /* 0x000000060e157981 */ /* 0x000ee8000c1e1900 */
[----:B------:R-:W2:Y:S01]  /*02e0*/  LDG.E R20, desc[UR6][R14.64+0x4] ;  /* 0x000004060e147981 */ /* 0x000ea2000c1e1900 */
[----:B---3--:R-:W-:Y:S01]  /*02f0*/  FFMA R28, R21, R17, R28 ;  /* 0x00000011151c7223 */ /* 0x008fe2000000001c */
[----:B------:R-:W-:-:S04]  /*0300*/  IMAD.WIDE.U32 R16, R8, 0x4, R12 ;  /* 0x0000000408107825 */ /* 0x000fc800078e000c */
[----:B--2---:R-:W-:Y:S02]  /*0310*/  FFMA R28, R20, R19, R28 ;  /* 0x00000013141c7223 */ /* 0x004fe4000000001c */
[----:B------:R-:W2:Y:S01]  /*0320*/  LDG.E R16, desc[UR6][R16.64] ;  /* 0x0000000610107981 */ /* 0x000ea2000c1e1900 */
[----:B------:R-:W-:-:S03]  /*0330*/  IMAD.WIDE.U32 R20, R25, 0x4, R12 ;  /* 0x0000000419147825 */ /* 0x000fc600078e000c */
[----:B------:R-:W3:Y:S04]  /*0340*/  LDG.E R19, desc[UR6][R14.64+0xc] ;  /* 0x00000c060e137981 */ /* 0x000ee8000c1e1900 */
[----:B------:R-:W3:Y:S04]  /*0350*/  LDG.E R20, desc[UR6][R20.64] ;  /* 0x0000000614147981 */ /* 0x000ee8000c1e1900 */
[----:B------:R-:W2:Y:S02]  /*0360*/  LDG.E R17, desc[UR6][R14.64+0x8] ;  /* 0x000008060e117981 */ /* 0x000ea4000c1e1900 */
[----:B--2---:R-:W-:Y:S01]  /*0370*/  FFMA R28, R17, R16, R28 ;  /* 0x00000010111c7223 */ /* 0x004fe2000000001c */
[----:B------:R-:W-:-:S06]  /*0380*/  IMAD.WIDE.U32 R16, R27, 0x4, R12 ;  /* 0x000000041b107825 */ /* 0x000fcc00078e000c */
[----:B------:R-:W2:Y:S04]  /*0390*/  LDG.E R16, desc[UR6][R16.64] ;  /* 0x0000000610107981 */ /* 0x000ea8000c1e1900 */
[----:B------:R-:W2:Y:S01]  /*03a0*/  LDG.E R17, desc[UR6][R14.64+0x10] ;  /* 0x000010060e117981 */ /* 0x000ea2000c1e1900 */
[----:B---3--:R-:W-:Y:S01]  /*03b0*/  FFMA R28, R19, R20, R28 ;  /* 0x00000014131c7223 */ /* 0x008fe2000000001c */
[----:B------:R-:W-:-:S04]  /*03c0*/  IMAD.WIDE.U32 R18, R29, 0x4, R12 ;  /* 0x000000041d127825 */ /* 0x000fc800078e000c */
[--C-:B------:R-:W-:Y:S02]  /*03d0*/  IMAD.WIDE.U32 R20, R22, 0x4, R12.reuse ;  /* 0x0000000416147825 */ /* 0x100fe400078e000c */
[----:B------:R-:W3:Y:S02]  /*03e0*/  LDG.E R18, desc[UR6][R18.64] ;  /* 0x0000000612127981 */ /* 0x000ee4000c1e1900 */
[----:B------:R-:W-:Y:S02]  /*03f0*/  IMAD.WIDE.U32 R12, R24, 0x4, R12 ;  /* 0x00000004180c7825 */ /* 0x000fe400078e000c */
[----:B------:R-:W4:Y:S04]  /*0400*/  LDG.E R20, desc[UR6][R20.64] ;  /* 0x0000000614147981 */ /* 0x000f28000c1e1900 */
[----:B------:R-:W5:Y:S04]  /*0410*/  LDG.E R13, desc[UR6][R12.64] ;  /* 0x000000060c0d7981 */ /* 0x000f68000c1e1900 */
[----:B------:R-:W3:Y:S01]  /*0420*/  LDG.E R19, desc[UR6][R14.64+0x14] ;  /* 0x000014060e137981 */ /* 0x000ee2000c1e1900 */
[----:B--2---:R-:W-:-:S03]  /*0430*/  FFMA R28, R17, R16, R28 ;  /* 0x00000010111c7223 */ /* 0x004fc6000000001c */
[----:B------:R-:W4:Y:S04]  /*0440*/  LDG.E R17, desc[UR6][R14.64+0x18] ;  /* 0x000018060e117981 */ /* 0x000f28000c1e1900 */
[----:B------:R-:W5:Y:S01]  /*0450*/  LDG.E R16, desc[UR6][R14.64+0x1c] ;  /* 0x00001c060e107981 */ /* 0x000f62000c1e1900 */
[----:B------:R-:W-:-:S04]  /*0460*/  IADD3 R26, PT, PT, R26, 0x8, RZ ;  /* 0x000000081a1a7810 */ /* 0x000fc80007ffe0ff */
[----:B------:R-:W-:Y:S01]  /*0470*/  ISETP.NE.AND P1, PT, R26, RZ, PT ;  /* 0x000000ff1a00720c */ /* 0x000fe20003f25270 */
[C---:B------:R-:W-:Y:S02]  /*0480*/  IMAD R8, R10.reuse, 0x8, R8 ;  /* 0x000000080a087824 */ /* 0x040fe400078e0208 */
[----:B---3--:R-:W-:Y:S01]  /*0490*/  FFMA R28, R19, R18, R28 ;  /* 0x00000012131c7223 */ /* 0x008fe2000000001c */
[C---:B------:R-:W-:Y:S01]  /*04a0*/  LEA R23, R10.reuse, R23, 0x3 ;  /* 0x000000170a177211 */ /* 0x040fe200078e18ff */
[----:B------:R-:W-:Y:S01]  /*04b0*/  VIADD R11, R11, 0x8 ;  /* 0x000000080b0b7836 */ /* 0x000fe20000000000 */
[C---:B------:R-:W-:Y:S02]  /*04c0*/  LEA R25, R10.reuse, R25, 0x3 ;  /* 0x000000190a197211 */ /* 0x040fe400078e18ff */
[C---:B------:R-:W-:Y:S02]  /*04d0*/  LEA R27, R10.reuse, R27, 0x3 ;  /* 0x0000001b0a1b7211 */ /* 0x040fe400078e18ff */
[----:B------:R-:W-:-:S02]  /*04e0*/  LEA R29, R10, R29, 0x3 ;  /* 0x0000001d0a1d7211 */ /* 0x000fc400078e18ff */
[C---:B------:R-:W-:Y:S02]  /*04f0*/  LEA R22, R10.reuse, R22, 0x3 ;  /* 0x000000160a167211 */ /* 0x040fe400078e18ff */
[C---:B------:R-:W-:Y:S02]  /*0500*/  LEA R24, R10.reuse, R24, 0x3 ;  /* 0x000000180a187211 */ /* 0x040fe400078e18ff */
[----:B------:R-:W-:Y:S01]  /*0510*/  LEA R9, R10, R9, 0x3 ;  /* 0x000000090a097211 */ /* 0x000fe200078e18ff */
[----:B----4-:R-:W-:-:S04]  /*0520*/  FFMA R28, R17, R20, R28 ;  /* 0x00000014111c7223 */ /* 0x010fc8000000001c */
[----:B-----5:R-:W-:Y:S01]  /*0530*/  FFMA R28, R16, R13, R28 ;  /* 0x0000000d101c7223 */ /* 0x020fe2000000001c */
[----:B------:R-:W-:Y:S06]  /*0540*/  @P1 BRA `(.L_x_3) ;  /* 0xfffffffc00441947 */ /* 0x000fec000383ffff */
[----:B------:R-:W-:-:S07]  /*0550*/  MOV R16, R4 ;  /* 0x0000000400107202 */ /* 0x000fce0000000f00 */
.L_x_2:
[----:B------:R-:W1:Y:S02]  /*0560*/  LDCU UR4, c[0x0][0x398] ;  /* 0x00007300ff0477ac */ /* 0x000e640008000800 */
[----:B-1----:R-:W-:-:S04]  /*0570*/  ULOP3.LUT UR4, UR4, 0x7, URZ, 0xc0, !UPT ;  /* 0x0000000704047892 */ /* 0x002fc8000f8ec0ff */
[----:B------:R-:W-:-:S09]  /*0580*/  UISETP.NE.AND UP0, UPT, UR4, URZ, UPT ;  /* 0x000000ff0400728c */ /* 0x000fd2000bf05270 */
[----:B------:R-:W-:Y:S05]  /*0590*/  BRA.U !UP0, `(.L_x_4) ;  /* 0x0000000108e87547 */ /* 0x000fea000b800000 */
[----:B------:R-:W-:Y:S01]  /*05a0*/  UIADD3 UR4, UPT, UPT, UR4, -0x1, URZ ;  /* 0xffffffff04047890 */ /* 0x000fe2000fffe0ff */
[----:B------:R-:W-:-:S03]  /*05b0*/  ISETP.NE.AND P1, PT, R3, RZ, PT ;  /* 0x000000ff0300720c */ /* 0x000fc60003f25270 */
[----:B------:R-:W-:-:S09]  /*05c0*/  UISETP.GE.U32.AND UP0, UPT, UR4, 0x3, UPT ;  /* 0x000000030400788c */ /* 0x000fd2000bf06070 */
[----:B------:R-:W-:Y:S05]  /*05d0*/  BRA.U !UP0, `(.L_x_5) ;  /* 0x0000000108687547 */ /* 0x000fea000b800000 */
[----:B------:R-:W1:Y:S01]  /*05e0*/  LDC R20, c[0x0][0x398] ;  /* 0x0000e600ff147b82 */ /* 0x000e620000000800 */
[----:B------:R-:W-:-:S07]  /*05f0*/  IADD3 R13, PT, PT, R2, R16, RZ ;  /* 0x00000010020d7210 */ /* 0x000fce0007ffe0ff */
[----:B------:R-:W2:Y:S08]  /*0600*/  LDC.64 R8, c[0x0][0x388] ;  /* 0x0000e200ff087b82 */ /* 0x000eb00000000a00 */
[----:B------:R-:W3:Y:S01]  /*0610*/  LDC.64 R10, c[0x0][0x380] ;  /* 0x0000e000ff0a7b82 */ /* 0x000ee20000000a00 */
[----:B-1----:R-:W-:-:S05]  /*0620*/  IMAD R19, R16, R20, R5 ;  /* 0x0000001410137224 */ /* 0x002fca00078e0205 */
[C---:B------:R-:W-:Y:S01]  /*0630*/  IADD3 R15, PT, PT, R19.reuse, R20, RZ ;  /* 0x00000014130f7210 */ /* 0x040fe20007ffe0ff */
[----:B--2---:R-:W-:-:S03]  /*0640*/  IMAD.WIDE.U32 R18, R19, 0x4, R8 ;  /* 0x0000000413127825 */ /* 0x004fc600078e0008 */
[----:B------:R-:W-:-:S03]  /*0650*/  IADD3 R21, PT, PT, R15, R20, RZ ;  /* 0x000000140f157210 */ /* 0x000fc60007ffe0ff */
[----:B0-----:R-:W2:Y:S01]  /*0660*/  LDG.E R19, desc[UR6][R18.64] ;  /* 0x0000000612137981 */ /* 0x001ea2000c1e1900 */
[----:B---3--:R-:W-:-:S04]  /*0670*/  IMAD.WIDE R10, R13, 0x4, R10 ;  /* 0x000000040d0a7825 */ /* 0x008fc800078e020a */
[--C-:B------:R-:W-:Y:S01]  /*0680*/  IMAD.WIDE.U32 R12, R15, 0x4, R8.reuse ;  /* 0x000000040f0c7825 */ /* 0x100fe200078e0008 */
[----:B------:R-:W2:Y:S03]  /*0690*/  LDG.E R17, desc[UR6][R10.64] ;  /* 0x000000060a117981 */ /* 0x000ea6000c1e1900 */
[C-C-:B------:R-:W-:Y:S01]  /*06a0*/  IMAD.WIDE.U32 R14, R21.reuse, 0x4, R8.reuse ;  /* 0x00000004150e7825 */ /* 0x140fe200078e0008 */
[----:B------:R-:W-:Y:S01]  /*06b0*/  IADD3 R21, PT, PT, R21, R20, RZ ;  /* 0x0000001415157210 */ /* 0x000fe20007ffe0ff */
[----:B------:R-:W3:Y:S04]  /*06c0*/  LDG.E R12, desc[UR6][R12.64] ;  /* 0x000000060c0c7981 */ /* 0x000ee8000c1e1900 */
[----:B------:R-:W3:Y:S01]  /*06d0*/  LDG.E R20, desc[UR6][R10.64+0x4] ;  /* 0x000004060a147981 */ /* 0x000ee2000c1e1900 */
[----:B------:R-:W-:-:S03]  /*06e0*/  IMAD.WIDE.U32 R8, R21, 0x4, R8 ;  /* 0x0000000415087825 */ /* 0x000fc600078e0008 */
[----:B------:R-:W4:Y:S04]  /*06f0*/  LDG.E R14, desc[UR6][R14.64] ;  /* 0x000000060e0e7981 */ /* 0x000f28000c1e1900 */
[----:B------:R-:W4:Y:S04]  /*0700*/  LDG.E R22, desc[UR6][R10.64+0x8] ;  /* 0x000008060a167981 */ /* 0x000f28000c1e1900 */
[----:B------:R-:W5:Y:S04]  /*0710*/  LDG.E R24, desc[UR6][R10.64+0xc] ;  /* 0x00000c060a187981 */ /* 0x000f68000c1e1900 */
[----:B------:R-:W5:Y:S01]  /*0720*/  LDG.E R8, desc[UR6][R8.64] ;  /* 0x0000000608087981 */ /* 0x000f62000c1e1900 */
[----:B------:R-:W-:Y:S01]  /*0730*/  IADD3 R16, PT, PT, R16, 0x4, RZ ;  /* 0x0000000410107810 */ /* 0x000fe20007ffe0ff */
[----:B--2---:R-:W-:-:S04]  /*0740*/  FFMA R17, R17, R19, R28 ;  /* 0x0000001311117223 */ /* 0x004fc8000000001c */
[----:B---3--:R-:W-:-:S04]  /*0750*/  FFMA R17, R20, R12, R17 ;  /* 0x0000000c14117223 */ /* 0x008fc80000000011 */
[----:B----4-:R-:W-:-:S04]  /*0760*/  FFMA R17, R22, R14, R17 ;  /* 0x0000000e16117223 */ /* 0x010fc80000000011 */
[----:B-----5:R-:W-:-:S07]  /*0770*/  FFMA R28, R24, R8, R17 ;  /* 0x00000008181c7223 */ /* 0x020fce0000000011 */
.L_x_5:
[----:B------:R-:W-:Y:S05]  /*0780*/  @!P1 BRA `(.L_x_4) ;  /* 0x00000000006c9947 */ /* 0x000fea0003800000 */
[----:B------:R-:W1:Y:S01]  /*0790*/  LDC R21, c[0x0][0x398] ;  /* 0x0000e600ff157b82 */ /* 0x000e620000000800 */
[----:B------:R-:W-:-:S07]  /*07a0*/  ISETP.NE.AND P1, PT, R3, 0x1, PT ;  /* 0x000000010300780c */ /* 0x000fce0003f25270 */
[----:B------:R-:W2:Y:S06]  /*07b0*/  LDC.64 R18, c[0x0][0x388] ;  /* 0x0000e200ff127b82 */ /* 0x000eac0000000a00 */
[----:B------:R-:W-:Y:S02]  /*07c0*/  @P1 IADD3 R17, PT, PT, R2, R16, RZ ;  /* 0x0000001002111210 */ /* 0x000fe40007ffe0ff */
[----:B------:R-:W3:Y:S08]  /*07d0*/  LDC.64 R8, c[0x0][0x380] ;  /* 0x0000e000ff087b82 */ /* 0x000ef00000000a00 */
[----:B------:R-:W4:Y:S01]  /*07e0*/  LDC.64 R12, c[0x0][0x380] ;  /* 0x0000e000ff0c7b82 */ /* 0x000f220000000a00 */
[----:B-1----:R-:W-:Y:S01]  /*07f0*/  LOP3.LUT P2, RZ, R21, 0x1, RZ, 0xc0, !PT ;  /* 0x0000000115ff7812 */ /* 0x002fe2000784c0ff */
[C---:B------:R-:W-:Y:S01]  /*0800*/  @P1 IMAD R14, R16.reuse, R21, R5 ;  /* 0x00000015100e1224 */ /* 0x040fe200078e0205 */
[----:B------:R-:W-:-:S03]  /*0810*/  @P1 IADD3 R16, PT, PT, R16, 0x2, RZ ;  /* 0x0000000210101810 */ /* 0x000fc60007ffe0ff */
[C---:B------:R-:W-:Y:S02]  /*0820*/  @P1 IMAD.IADD R23, R14.reuse, 0x1, R21 ;  /* 0x000000010e171824 */ /* 0x040fe400078e0215 */
[----:B------:R-:W1:Y:S01]  /*0830*/  LDC.64 R10, c[0x0][0x388] ;  /* 0x0000e200ff0a7b82 */ /* 0x000e620000000a00 */
[----:B--2---:R-:W-:-:S04]  /*0840*/  @P1 IMAD.WIDE.U32 R14, R14, 0x4, R18 ;  /* 0x000000040e0e1825 */ /* 0x004fc800078e0012 */
[----:B------:R-:W-:Y:S02]  /*0850*/  @P1 IMAD.WIDE.U32 R18, R23, 0x4, R18 ;  /* 0x0000000417121825 */ /* 0x000fe400078e0012 */
[----:B0-----:R-:W2:Y:S02]  /*0860*/  @P1 LDG.E R15, desc[UR6][R14.64] ;  /* 0x000000060e0f1981 */ /* 0x001ea4000c1e1900 */
[----:B---3--:R-:W-:Y:S01]  /*0870*/  @P1 IMAD.WIDE R8, R17, 0x4, R8 ;  /* 0x0000000411081825 */ /* 0x008fe200078e0208 */
[----:B------:R-:W-:Y:S01]  /*0880*/  @P2 IADD3 R17, PT, PT, R2, R16, RZ ;  /* 0x0000001002112210 */ /* 0x000fe20007ffe0ff */
[----:B------:R-:W3:Y:S02]  /*0890*/  @P1 LDG.E R18, desc[UR6][R18.64] ;  /* 0x0000000612121981 */ /* 0x000ee4000c1e1900 */
[----:B------:R-:W-:Y:S02]  /*08a0*/  @P2 IMAD R21, R16, R21, R5 ;  /* 0x0000001510152224 */ /* 0x000fe400078e0205 */
[----:B------:R-:W2:Y:S01]  /*08b0*/  @P1 LDG.E R23, desc[UR6][R8.64] ;  /* 0x0000000608171981 */ /* 0x000ea2000c1e1900 */
[----:B----4-:R-:W-:-:S03]  /*08c0*/  @P2 IMAD.WIDE R12, R17, 0x4, R12 ;  /* 0x00000004110c2825 */ /* 0x010fc600078e020c */
[----:B------:R-:W3:Y:S04]  /*08d0*/  @P1 LDG.E R16, desc[UR6][R8.64+0x4] ;  /* 0x0000040608101981 */ /* 0x000ee8000c1e1900 */
[----:B------:R-:W4:Y:S01]  /*08e0*/  @P2 LDG.E R13, desc[UR6][R12.64] ;  /* 0x000000060c0d2981 */ /* 0x000f22000c1e1900 */
[----:B-1----:R-:W-:-:S06]  /*08f0*/  @P2 IMAD.WIDE.U32 R10, R21, 0x4, R10 ;  /* 0x00000004150a2825 */ /* 0x002fcc00078e000a */
[----:B------:R-:W4:Y:S01]  /*0900*/  @P2 LDG.E R10, desc[UR6][R10.64] ;  /* 0x000000060a0a2981 */ /* 0x000f22000c1e1900 */
[----:B--2---:R-:W-:-:S04]  /*0910*/  @P1 FFMA R23, R23, R15, R28 ;  /* 0x0000000f17171223 */ /* 0x004fc8000000001c */
[----:B---3--:R-:W-:-:S04]  /*0920*/  @P1 FFMA R28, R16, R18, R23 ;  /* 0x00000012101c1223 */ /* 0x008fc80000000017 */
[----:B----4-:R-:W-:-:S07]  /*0930*/  @P2 FFMA R28, R13, R10, R28 ;  /* 0x0000000a0d1c2223 */ /* 0x010fce000000001c */
.L_x_4:
[----:B------:R-:W1:Y:S01]  /*0940*/  LDCU UR4, c[0x0][0x398] ;  /* 0x00007300ff0477ac */ /* 0x000e620008000800 */
[----:B------:R-:W2:Y:S01]  /*0950*/  LDC.64 R8, c[0x0][0x390] ;  /* 0x0000e400ff087b82 */ /* 0x000ea20000000a00 */
[----:B------:R-:W-:Y:S02]  /*0960*/  IADD3 R11, PT, PT, R2, R5, RZ ;  /* 0x00000005020b7210 */ /* 0x000fe40007ffe0ff */
[----:B------:R-:W-:-:S04]  /*0970*/  IADD3 R5, PT, PT, R5, 0x1, RZ ;  /* 0x0000000105057810 */ /* 0x000fc80007ffe0ff */
[----:B-1----:R-:W-:Y:S01]  /*0980*/  ISETP.NE.AND P1, PT, R5, UR4, PT ;  /* 0x0000000405007c0c */ /* 0x002fe2000bf25270 */
[----:B--2---:R-:W-:-:S05]  /*0990*/  IMAD.WIDE R8, R11, 0x4, R8 ;  /* 0x000000040b087825 */ /* 0x004fca00078e0208 */
[----:B0-----:R1:W-:Y:S07]  /*09a0*/  STG.E desc[UR6][R8.64], R28 ;  /* 0x0000001c08007986 */ /* 0x0013ee000c101906 */
[----:B------:R-:W-:Y:S05]  /*09b0*/  @P1 BRA `(.L_x_6) ;  /* 0xfffffff400ec1947 */ /* 0x000fea000383ffff */
.L_x_1:
[----:B------:R-:W-:Y:S05]  /*09c0*/  BSYNC.RECONVERGENT B0 ;  /* 0x0000000000007941 */ /* 0x000fea0003800200 */
.L_x_0:
[----:B------:R-:W-:Y:S02]  /*09d0*/  CS2R.32 R2, SR_CLOCKLO ;  /* 0x0000000000027805 */ /* 0x000fe40000005000 */
[----:B------:R-:W-:-:S13]  /*09e0*/  ISETP.NE.AND P0, PT, R0, RZ, PT ;  /* 0x000000ff0000720c */ /* 0x000fda0003f05270 */
[----:B------:R-:W-:Y:S05]  /*09f0*/  @P0 EXIT ;  /* 0x000000000000094d */ /* 0x000fea0003800000 */
[----:B------:R-:W-:Y:S01]  /*0a00*/  IADD3 R0, PT, PT, R2, -UR5, RZ ;  /* 0x8000000502007c10 */ /* 0x000fe2000fffe0ff */
[----:B------:R-:W0:Y:S01]  /*0a10*/  LDCU.64 UR4, c[0x4][0x8] ;  /* 0x01000100ff0477ac */ /* 0x000e220008000a00 */
[----:B------:R-:W-:-:S03]  /*0a20*/  MOV R2, 0x0 ;  /* 0x0000000000027802 */ /* 0x000fc60000000f00 */
[----:B------:R2:W-:Y:S03]  /*0a30*/  STL [R1], R0 ;  /* 0x0000000001007387 */ /* 0x0005e60000100800 */
[----:B------:R-:W3:Y:S01]  /*0a40*/  LDC.64 R2, c[0x4][R2] ;  /* 0x0100000002027b82 */ /* 0x000ee20000000a00 */
[----:B0-----:R-:W-:Y:S02]  /*0a50*/  MOV R4, UR4 ;  /* 0x0000000400047c02 */ /* 0x001fe40008000f00 */
[----:B--2---:R-:W-:-:S07]  /*0a60*/  MOV R5, UR5 ;  /* 0x0000000500057c02 */ /* 0x004fce0008000f00 */
[----:B------:R-:W-:-:S07]  /*0a70*/  LEPC R20, `(.L_x_7) ;  /* 0x000000001014794e */ /* 0x000fce0000000000 */
[----:B-1-3--:R-:W-:Y:S05]  /*0a80*/  CALL.ABS.NOINC R2 ;  /* 0x0000000002007343 */ /* 0x00afea0003c00000 */
.L_x_7:
[----:B------:R-:W-:Y:S05]  /*0a90*/  EXIT ;  /* 0x000000000000794d */ /* 0x000fea0003800000 */
.L_x_8:
[----:B------:R-:W-:-:S00]  /*0aa0*/  BRA `(.L_x_8) ;  /* 0xfffffffc00fc7947 */ /* 0x000fc0000383ffff */
[----:B------:R-:W-:-:S00]  /*0ab0*/  NOP ;  /* 0x0000000000007918 */ /* 0x000fc00000000000 */
        /* <DEDUP_REMOVED lines=12> */
.L_x_9:


//--------------------- .nv.global.init           --------------------------
	.section	.nv.global.init,"aw",@progbits
.nv.global.init:
	.type		$str,@object
	.size		$str,(.L_0 - $str)
$str:
        /*0000*/ 	.byte	0x54, 0x69, 0x6d, 0x65, 0x20, 0x73, 0x70, 0x65, 0x6e, 0x74, 0x3a, 0x20, 0x25, 0x64, 0x0a, 0x00
.L_0:


//--------------------- .nv.shared.reserved.0     --------------------------
	.section	.nv.shared.reserved.0,"aw",@nobits
	.weak		__nv_reservedSMEM_offset_0_alias
	.size		__nv_reservedSMEM_offset_0_alias, 0, 64
	.other		__nv_reservedSMEM_offset_0_alias,@"STO_CUDA_RESERVED_SHARED STV_DEFAULT"
__nv_reservedSMEM_offset_0_alias:
	.zero		0
	.zero		64


//--------------------- .nv.constant0._Z7prodMulPKfS0_Pfi --------------------------
	.section	.nv.constant0._Z7prodMulPKfS0_Pfi,"a",@progbits
	.sectionflags	@""
	.align	4
.nv.constant0._Z7prodMulPKfS0_Pfi:
	.zero		924


//--------------------- SYMBOLS --------------------------

	.type		.nv.reservedSmem.offset0,@object
	.size		.nv.reservedSmem.offset0,0x4
	.type		vprintf,@function
